	.headerflags	@"EF_CUDA_TEXMODE_UNIFIED EF_CUDA_64BIT_ADDRESS EF_CUDA_ACCELERATORS EF_CUDA_SM90 EF_CUDA_VIRTUAL_SM(EF_CUDA_SM90)"
	.elftype	@"ET_EXEC"


//--------------------- .nv.info                  --------------------------
	.section	.nv.info,"",@"SHT_CUDA_INFO"
	.align	4


	//----- nvinfo : EIATTR_REGCOUNT
	.align		4
        /*0000*/ 	.byte	0x04, 0x2f
        /*0002*/ 	.short	(.L_1 - .L_0)
	.align		4
.L_0:
        /*0004*/ 	.word	index@(triton_poi_fused__adaptive_avg_pool2d_34)
        /*0008*/ 	.word	0x0000001c


	//----- nvinfo : EIATTR_MIN_STACK_SIZE
	.align		4
.L_1:
        /*000c*/ 	.byte	0x04, 0x12
        /*000e*/ 	.short	(.L_3 - .L_2)
	.align		4
.L_2:
        /*0010*/ 	.word	index@(triton_poi_fused__adaptive_avg_pool2d_34)
        /*0014*/ 	.word	0x00000000


	//----- nvinfo : EIATTR_FRAME_SIZE
	.align		4
.L_3:
        /*0018*/ 	.byte	0x04, 0x11
        /*001a*/ 	.short	(.L_5 - .L_4)
	.align		4
.L_4:
        /*001c*/ 	.word	index@(triton_poi_fused__adaptive_avg_pool2d_34)
        /*0020*/ 	.word	0x00000000


	//----- nvinfo : EIATTR_MIN_STACK_SIZE
	.align		4
.L_5:
        /*0024*/ 	.byte	0x04, 0x12
        /*0026*/ 	.short	(.L_7 - .L_6)
	.align		4
.L_6:
        /*0028*/ 	.word	index@(triton_poi_fused__adaptive_avg_pool2d_34)
        /*002c*/ 	.word	0x00000000
.L_7:


//--------------------- .nv.info.triton_poi_fused__adaptive_avg_pool2d_34 --------------------------
	.section	.nv.info.triton_poi_fused__adaptive_avg_pool2d_34,"",@"SHT_CUDA_INFO"
	.sectionflags	@""
	.align	4


	//----- nvinfo : EIATTR_CUDA_API_VERSION
	.align		4
        /*0000*/ 	.byte	0x04, 0x37
        /*0002*/ 	.short	(.L_9 - .L_8)
.L_8:
        /*0004*/ 	.word	0x0000007c


	//----- nvinfo : EIATTR_KPARAM_INFO
	.align		4
.L_9:
        /*0008*/ 	.byte	0x04, 0x17
        /*000a*/ 	.short	(.L_11 - .L_10)
.L_10:
        /*000c*/ 	.word	0x00000000
        /*0010*/ 	.short	0x0002
        /*0012*/ 	.short	0x0010
        /*0014*/ 	.byte	0x00, 0xf0, 0x11, 0x00


	//----- nvinfo : EIATTR_KPARAM_INFO
	.align		4
.L_11:
        /*0018*/ 	.byte	0x04, 0x17
        /*001a*/ 	.short	(.L_13 - .L_12)
.L_12:
        /*001c*/ 	.word	0x00000000
        /*0020*/ 	.short	0x0001
        /*0022*/ 	.short	0x0008
        /*0024*/ 	.byte	0x00, 0xf4, 0x21, 0x00


	//----- nvinfo : EIATTR_KPARAM_INFO
	.align		4
.L_13:
        /*0028*/ 	.byte	0x04, 0x17
        /*002a*/ 	.short	(.L_15 - .L_14)
.L_14:
        /*002c*/ 	.word	0x00000000
        /*0030*/ 	.short	0x0000
        /*0032*/ 	.short	0x0000
        /*0034*/ 	.byte	0x00, 0xf4, 0x21, 0x00


	//----- nvinfo : EIATTR_SPARSE_MMA_MASK
	.align		4
.L_15:
        /*0038*/ 	.byte	0x03, 0x50
        /*003a*/ 	.short	0x0000


	//----- nvinfo : EIATTR_MAXREG_COUNT
	.align		4
        /*003c*/ 	.byte	0x03, 0x1b
        /*003e*/ 	.short	0x00ff


	//----- nvinfo : EIATTR_EXIT_INSTR_OFFSETS
	.align		4
        /*0040*/ 	.byte	0x04, 0x1c
        /*0042*/ 	.short	(.L_17 - .L_16)


	//   ....[0]....
.L_16:
        /*0044*/ 	.word	0x00000c90


	//   ....[1]....
        /*0048*/ 	.word	0x00000cb0


	//----- nvinfo : EIATTR_REQNTID
	.align		4
.L_17:
        /*004c*/ 	.byte	0x04, 0x10
        /*004e*/ 	.short	(.L_19 - .L_18)
.L_18:
        /*0050*/ 	.word	0x00000080
        /*0054*/ 	.word	0x00000001
        /*0058*/ 	.word	0x00000001


	//----- nvinfo : EIATTR_CBANK_PARAM_SIZE
	.align		4
.L_19:
        /*005c*/ 	.byte	0x03, 0x19
        /*005e*/ 	.short	0x0014


	//----- nvinfo : EIATTR_PARAM_CBANK
	.align		4
        /*0060*/ 	.byte	0x04, 0x0a
        /*0062*/ 	.short	(.L_21 - .L_20)
	.align		4
.L_20:
        /*0064*/ 	.word	index@(.nv.constant0.triton_poi_fused__adaptive_avg_pool2d_34)
        /*0068*/ 	.short	0x0210
        /*006a*/ 	.short	0x0014


	//----- nvinfo : EIATTR_SW_WAR
	.align		4
.L_21:
        /*006c*/ 	.byte	0x04, 0x36
        /*006e*/ 	.short	(.L_23 - .L_22)
.L_22:
        /*0070*/ 	.word	0x00000008
.L_23:


//--------------------- .nv.callgraph             --------------------------
	.section	.nv.callgraph,"",@"SHT_CUDA_CALLGRAPH"
	.align	4
	.sectionentsize	8
	.align		4
        /*0000*/ 	.word	0x00000000
	.align		4
        /*0004*/ 	.word	0xffffffff
	.align		4
        /*0008*/ 	.word	0x00000000
	.align		4
        /*000c*/ 	.word	0xfffffffe
	.align		4
        /*0010*/ 	.word	0x00000000
	.align		4
        /*0014*/ 	.word	0xfffffffd
	.align		4
        /*0018*/ 	.word	0x00000000
	.align		4
        /*001c*/ 	.word	0xfffffffc


//--------------------- .text.triton_poi_fused__adaptive_avg_pool2d_34 --------------------------
	.section	.text.triton_poi_fused__adaptive_avg_pool2d_34,"ax",@progbits
	.align	128
        .global         triton_poi_fused__adaptive_avg_pool2d_34
        .type           triton_poi_fused__adaptive_avg_pool2d_34,@function
        .size           triton_poi_fused__adaptive_avg_pool2d_34,(.L_x_1 - triton_poi_fused__adaptive_avg_pool2d_34)
        .other          triton_poi_fused__adaptive_avg_pool2d_34,@"STO_CUDA_ENTRY STV_DEFAULT"
triton_poi_fused__adaptive_avg_pool2d_34:
.text.triton_poi_fused__adaptive_avg_pool2d_34:
[----:B------:R-:W0:Y:S01]  /*0000*/  LDC R1, c[0x0][0x28] ;  /* 0x00000a00ff017b82 */ /* 0x000e220000000800 */
[----:B------:R-:W1:Y:S01]  /*0010*/  S2R R0, SR_TID.X ;  /* 0x0000000000007919 */ /* 0x000e620000002100 */
[----:B------:R-:W-:Y:S01]  /*0020*/  ULDC.64 UR6, c[0x0][0x210] ;  /* 0x0000840000067ab9 */ /* 0x000fe20000000a00 */
[----:B------:R-:W-:Y:S01]  /*0030*/  ULDC.64 UR4, c[0x0][0x208] ;  /* 0x0000820000047ab9 */ /* 0x000fe20000000a00 */
[----:B------:R-:W2:Y:S01]  /*0040*/  S2R R3, SR_CTAID.X ;  /* 0x0000000000037919 */ /* 0x000ea20000002500 */
[----:B-1----:R-:W-:-:S05]  /*0050*/  IMAD.SHL.U32 R0, R0, 0x2, RZ ;  /* 0x0000000200007824 */ /* 0x002fca00078e00ff */
[----:B------:R-:W-:-:S05]  /*0060*/  LOP3.LUT R0, R0, 0xfe, RZ, 0xc0, !PT ;  /* 0x000000fe00007812 */ /* 0x000fca00078ec0ff */
[----:B--2---:R-:W-:-:S04]  /*0070*/  IMAD R0, R3, 0x100, R0 ;  /* 0x0000010003007824 */ /* 0x004fc800078e0200 */
[----:B------:R-:W-:-:S05]  /*0080*/  IMAD.HI R2, R0, 0x2aaaaaab, RZ ;  /* 0x2aaaaaab00027827 */ /* 0x000fca00078e02ff */
[----:B------:R-:W-:-:S05]  /*0090*/  LEA.HI R3, R2, R2, RZ, 0x1 ;  /* 0x0000000202037211 */ /* 0x000fca00078f08ff */
[----:B------:R-:W-:-:S04]  /*00a0*/  IMAD.HI R2, R3, 0x2aaaaaab, RZ ;  /* 0x2aaaaaab03027827 */ /* 0x000fc800078e02ff */
[----:B------:R-:W-:Y:S01]  /*00b0*/  IMAD R4, R3, -0x6, R0 ;  /* 0xfffffffa03047824 */ /* 0x000fe200078e0200 */
[----:B------:R-:W-:-:S04]  /*00c0*/  LEA.HI R2, R2, R2, RZ, 0x1 ;  /* 0x0000000202027211 */ /* 0x000fc800078f08ff */
[----:B------:R-:W-:Y:S01]  /*00d0*/  PRMT R5, R4, 0x8880, RZ ;  /* 0x0000888004057816 */ /* 0x000fe200000000ff */
[----:B------:R-:W-:Y:S02]  /*00e0*/  IMAD R2, R2, -0x6, R3 ;  /* 0xfffffffa02027824 */ /* 0x000fe400078e0203 */
[----:B------:R-:W-:Y:S02]  /*00f0*/  IMAD.SHL.U32 R3, R4, 0x2, RZ ;  /* 0x0000000204037824 */ /* 0x000fe400078e00ff */
[----:B------:R-:W-:Y:S01]  /*0100*/  IMAD R5, R5, 0x5556, RZ ;  /* 0x0000555605057824 */ /* 0x000fe200078e02ff */
[C---:B------:R-:W-:Y:S01]  /*0110*/  PRMT R4, R2.reuse, 0x8880, RZ ;  /* 0x0000888002047816 */ /* 0x040fe200000000ff */
[----:B------:R-:W-:-:S05]  /*0120*/  IMAD.SHL.U32 R2, R2, 0x2, RZ ;  /* 0x0000000202027824 */ /* 0x000fca00078e00ff */
[----:B------:R-:W-:Y:S02]  /*0130*/  PRMT R2, R3, 0x5410, R2 ;  /* 0x0000541003027816 */ /* 0x000fe40000000002 */
[----:B------:R-:W-:-:S03]  /*0140*/  SHF.R.S32.HI R3, RZ, 0x10, R5 ;  /* 0x00000010ff037819 */ /* 0x000fc60000011405 */
[----:B------:R-:W-:Y:S02]  /*0150*/  VIADD.16x2 R6, R2, 0x70007 ;  /* 0x0007000702067836 */ /* 0x000fe40000000200 */
[----:B------:R-:W-:-:S03]  /*0160*/  IMAD R2, R4, 0x5556, RZ ;  /* 0x0000555604027824 */ /* 0x000fc600078e02ff */
[C---:B------:R-:W-:Y:S02]  /*0170*/  PRMT R5, R6.reuse, 0x7632, R5 ;  /* 0x0000763206057816 */ /* 0x040fe40000000005 */
[----:B------:R-:W-:Y:S02]  /*0180*/  PRMT R4, R6, 0x7610, R4 ;  /* 0x0000761006047816 */ /* 0x000fe40000000004 */
[----:B------:R-:W-:Y:S02]  /*0190*/  SHF.R.S32.HI R2, RZ, 0x10, R2 ;  /* 0x00000010ff027819 */ /* 0x000fe40000011402 */
[----:B------:R-:W-:Y:S02]  /*01a0*/  LOP3.LUT R6, R3, 0xffff, RZ, 0xc0, !PT ;  /* 0x0000ffff03067812 */ /* 0x000fe400078ec0ff */
[----:B------:R-:W-:Y:S02]  /*01b0*/  PRMT R7, R5, 0x8880, RZ ;  /* 0x0000888005077816 */ /* 0x000fe400000000ff */
[----:B------:R-:W-:-:S02]  /*01c0*/  PRMT R8, R4, 0x8880, RZ ;  /* 0x0000888004087816 */ /* 0x000fc400000000ff */
[----:B------:R-:W-:Y:S02]  /*01d0*/  LOP3.LUT R4, R2, 0xffff, RZ, 0xc0, !PT ;  /* 0x0000ffff02047812 */ /* 0x000fe400078ec0ff */
[----:B------:R-:W-:Y:S01]  /*01e0*/  SHF.R.U32.HI R5, RZ, 0xf, R6 ;  /* 0x0000000fff057819 */ /* 0x000fe20000011606 */
[----:B------:R-:W-:Y:S01]  /*01f0*/  IMAD.MOV.U32 R6, RZ, RZ, R7 ;  /* 0x000000ffff067224 */ /* 0x000fe200078e0007 */
[----:B------:R-:W-:Y:S01]  /*0200*/  SHF.R.U32.HI R4, RZ, 0xf, R4 ;  /* 0x0000000fff047819 */ /* 0x000fe20000011604 */
[----:B------:R-:W-:Y:S01]  /*0210*/  IMAD.MOV.U32 R7, RZ, RZ, R8 ;  /* 0x000000ffff077224 */ /* 0x000fe200078e0008 */
[----:B------:R-:W-:Y:S01]  /*0220*/  PRMT R2, R3, 0x5410, R2 ;  /* 0x0000541003027816 */ /* 0x000fe20000000002 */
[----:B------:R-:W-:Y:S01]  /*0230*/  IMAD R6, R6, 0x2aab, RZ ;  /* 0x00002aab06067824 */ /* 0x000fe200078e02ff */
[----:B------:R-:W-:Y:S01]  /*0240*/  PRMT R5, R5, 0x5410, R4 ;  /* 0x0000541005057816 */ /* 0x000fe20000000004 */
[----:B------:R-:W-:Y:S02]  /*0250*/  IMAD R7, R7, 0x2aab, RZ ;  /* 0x00002aab07077824 */ /* 0x000fe400078e02ff */
[----:B------:R-:W-:Y:S01]  /*0260*/  IMAD.HI R3, R0, 0x38e38e39, RZ ;  /* 0x38e38e3900037827 */ /* 0x000fe200078e02ff */
[----:B------:R-:W-:-:S02]  /*0270*/  SHF.R.S32.HI R6, RZ, 0x10, R6 ;  /* 0x00000010ff067819 */ /* 0x000fc40000011406 */
[----:B------:R-:W-:Y:S01]  /*0280*/  SHF.R.S32.HI R7, RZ, 0x10, R7 ;  /* 0x00000010ff077819 */ /* 0x000fe20000011407 */
[----:B------:R-:W-:Y:S01]  /*0290*/  VIADD.16x2 R2, R2, R5 ;  /* 0x0000000502027236 */ /* 0x000fe20000000200 */
[----:B------:R-:W-:Y:S02]  /*02a0*/  LOP3.LUT R8, R6, 0xffff, RZ, 0xc0, !PT ;  /* 0x0000ffff06087812 */ /* 0x000fe400078ec0ff */
[----:B------:R-:W-:Y:S02]  /*02b0*/  LOP3.LUT R9, R7, 0xffff, RZ, 0xc0, !PT ;  /* 0x0000ffff07097812 */ /* 0x000fe400078ec0ff */
[----:B------:R-:W-:Y:S02]  /*02c0*/  PRMT R5, R2, 0x7632, R5 ;  /* 0x0000763202057816 */ /* 0x000fe40000000005 */
[----:B------:R-:W-:Y:S02]  /*02d0*/  SHF.R.U32.HI R8, RZ, 0xf, R8 ;  /* 0x0000000fff087819 */ /* 0x000fe40000011608 */
[----:B------:R-:W-:-:S02]  /*02e0*/  SHF.R.U32.HI R9, RZ, 0xf, R9 ;  /* 0x0000000fff097819 */ /* 0x000fc40000011609 */
[----:B------:R-:W-:Y:S02]  /*02f0*/  PRMT R13, R2, 0x5410, R5 ;  /* 0x00005410020d7816 */ /* 0x000fe40000000005 */
[----:B------:R-:W-:Y:S02]  /*0300*/  PRMT R6, R7, 0x5410, R6 ;  /* 0x0000541007067816 */ /* 0x000fe40000000006 */
[----:B------:R-:W-:Y:S01]  /*0310*/  PRMT R9, R9, 0x5410, R8 ;  /* 0x0000541009097816 */ /* 0x000fe20000000008 */
[----:B------:R-:W-:Y:S01]  /*0320*/  VIADD.16x2 R13, R13, 0x10001 ;  /* 0x000100010d0d7836 */ /* 0x000fe20000000200 */
[----:B------:R-:W-:Y:S02]  /*0330*/  PRMT R5, R5, 0x8880, RZ ;  /* 0x0000888005057816 */ /* 0x000fe400000000ff */
[----:B------:R-:W-:Y:S01]  /*0340*/  SHF.R.U32.HI R4, RZ, 0x1f, R3 ;  /* 0x0000001fff047819 */ /* 0x000fe20000011603 */
[----:B------:R-:W-:Y:S01]  /*0350*/  VIADD.16x2 R12, R6, R9 ;  /* 0x00000009060c7236 */ /* 0x000fe20000000200 */
[----:B------:R-:W-:Y:S01]  /*0360*/  LOP3.LUT R15, R2, 0xffff, RZ, 0xc0, !PT ;  /* 0x0000ffff020f7812 */ /* 0x000fe200078ec0ff */
[----:B------:R-:W-:Y:S01]  /*0370*/  IMAD.MOV.U32 R7, RZ, RZ, R5 ;  /* 0x000000ffff077224 */ /* 0x000fe200078e0005 */
[----:B------:R-:W-:-:S02]  /*0380*/  LEA.HI.SX32 R4, R3, R4, 0x1d ;  /* 0x0000000403047211 */ /* 0x000fc400078feaff */
[----:B------:R-:W-:Y:S01]  /*0390*/  PRMT R5, R13, 0x7632, R5 ;  /* 0x000076320d057816 */ /* 0x000fe20000000005 */
[----:B------:R-:W-:Y:S01]  /*03a0*/  IMAD.SHL.U32 R9, R7, 0x2, RZ ;  /* 0x0000000207097824 */ /* 0x000fe200078e00ff */
[----:B------:R-:W-:Y:S01]  /*03b0*/  PRMT R3, R12, 0x7632, R3 ;  /* 0x000076320c037816 */ /* 0x000fe20000000003 */
[----:B------:R-:W-:Y:S01]  /*03c0*/  IMAD.SHL.U32 R4, R4, 0x4, RZ ;  /* 0x0000000404047824 */ /* 0x000fe200078e00ff */
[----:B------:R-:W-:Y:S02]  /*03d0*/  LOP3.LUT R8, R5, 0xff, RZ, 0xc0, !PT ;  /* 0x000000ff05087812 */ /* 0x000fe400078ec0ff */
[----:B------:R-:W-:Y:S01]  /*03e0*/  LOP3.LUT R5, R3, 0xff, RZ, 0xc0, !PT ;  /* 0x000000ff03057812 */ /* 0x000fe200078ec0ff */
[--C-:B------:R-:W-:Y:S01]  /*03f0*/  IMAD.IADD R14, R4, 0x1, R9.reuse ;  /* 0x00000001040e7824 */ /* 0x100fe200078e0209 */
[----:B------:R-:W-:Y:S02]  /*0400*/  SHF.R.S32.HI R11, RZ, 0x1f, R9 ;  /* 0x0000001fff0b7819 */ /* 0x000fe40000011409 */
[----:B------:R-:W-:-:S02]  /*0410*/  ISETP.GE.U32.AND P2, PT, R8, R5, PT ;  /* 0x000000050800720c */ /* 0x000fc40003f46070 */
[----:B------:R-:W-:Y:S02]  /*0420*/  IADD3 R6, P0, R4, R9, RZ ;  /* 0x0000000904067210 */ /* 0x000fe40007f1e0ff */
[----:B------:R-:W-:Y:S02]  /*0430*/  PRMT R8, R12, 0x7610, R8 ;  /* 0x000076100c087816 */ /* 0x000fe40000000008 */
[----:B------:R-:W-:Y:S02]  /*0440*/  PRMT R9, R13, 0x7610, R9 ;  /* 0x000076100d097816 */ /* 0x000fe40000000009 */
[----:B------:R-:W-:Y:S02]  /*0450*/  PRMT R16, R8, 0x8880, RZ ;  /* 0x0000888008107816 */ /* 0x000fe400000000ff */
[----:B------:R-:W-:Y:S02]  /*0460*/  PRMT R5, R15, 0x8880, RZ ;  /* 0x000088800f057816 */ /* 0x000fe400000000ff */
[----:B------:R-:W-:-:S02]  /*0470*/  LOP3.LUT R9, R9, 0xff, RZ, 0xc0, !PT ;  /* 0x000000ff09097812 */ /* 0x000fc400078ec0ff */
[----:B------:R-:W-:Y:S02]  /*0480*/  LOP3.LUT R8, R8, 0xff, RZ, 0xc0, !PT ;  /* 0x000000ff08087812 */ /* 0x000fe400078ec0ff */
[----:B------:R-:W-:Y:S02]  /*0490*/  PRMT R17, R2, 0x8880, RZ ;  /* 0x0000888002117816 */ /* 0x000fe400000000ff */
[----:B------:R-:W-:Y:S02]  /*04a0*/  LEA.HI.X.SX32 R10, R4, R11, 0x1, P0 ;  /* 0x0000000b040a7211 */ /* 0x000fe400000f0eff */
[----:B------:R-:W-:Y:S02]  /*04b0*/  PRMT R18, R3, 0x8880, RZ ;  /* 0x0000888003127816 */ /* 0x000fe400000000ff */
[----:B------:R-:W-:Y:S02]  /*04c0*/  SHF.R.S32.HI R2, RZ, 0x1f, R5 ;  /* 0x0000001fff027819 */ /* 0x000fe40000011405 */
[----:B------:R-:W-:-:S02]  /*04d0*/  ISETP.GE.U32.AND P0, PT, R9, R8, PT ;  /* 0x000000080900720c */ /* 0x000fc40003f06070 */
[----:B------:R-:W-:Y:S02]  /*04e0*/  IADD3 R19, P4, R5, R6, RZ ;  /* 0x0000000605137210 */ /* 0x000fe40007f9e0ff */
[----:B------:R-:W-:Y:S02]  /*04f0*/  IADD3 R5, P3, R14, R5, RZ ;  /* 0x000000050e057210 */ /* 0x000fe40007f7e0ff */
[----:B------:R-:W-:Y:S01]  /*0500*/  ISETP.LT.AND P1, PT, R17, R16, !P2 ;  /* 0x000000101100720c */ /* 0x000fe20005721270 */
[----:B------:R-:W-:Y:S01]  /*0510*/  IMAD.X R20, R2, 0x1, R10, P4 ;  /* 0x0000000102147824 */ /* 0x000fe200020e060a */
[----:B------:R-:W-:Y:S02]  /*0520*/  SHF.R.S32.HI R11, RZ, 0x1f, R14 ;  /* 0x0000001fff0b7819 */ /* 0x000fe4000001140e */
[----:B------:R-:W-:Y:S02]  /*0530*/  ISETP.LT.AND P0, PT, R7, R18, !P0 ;  /* 0x000000120700720c */ /* 0x000fe40004701270 */
[----:B------:R-:W-:Y:S01]  /*0540*/  ISETP.LT.AND P5, PT, R0, 0x4800, P1 ;  /* 0x000048000000780c */ /* 0x000fe20000fa1270 */
[----:B------:R-:W-:Y:S01]  /*0550*/  IMAD.X R12, R2, 0x1, R11, P3 ;  /* 0x00000001020c7824 */ /* 0x000fe200018e060b */
[----:B------:R-:W-:-:S02]  /*0560*/  LEA R2, P6, R5, UR6, 0x2 ;  /* 0x0000000605027c11 */ /* 0x000fc4000f8c10ff */
[----:B------:R-:W-:Y:S02]  /*0570*/  ISETP.LT.AND P4, PT, R0, 0x4800, P0 ;  /* 0x000048000000780c */ /* 0x000fe40000781270 */
[----:B------:R-:W-:Y:S02]  /*0580*/  LEA.HI.X R3, R5, UR7, R12, 0x2, P6 ;  /* 0x0000000705037c11 */ /* 0x000fe4000b0f140c */
[----:B------:R-:W-:Y:S02]  /*0590*/  CS2R R12, SRZ ;  /* 0x00000000000c7805 */ /* 0x000fe4000001ff00 */
[----:B------:R-:W-:-:S04]  /*05a0*/  LEA R4, P3, R19, UR6, 0x2 ;  /* 0x0000000613047c11 */ /* 0x000fc8000f8610ff */
[----:B------:R-:W-:Y:S01]  /*05b0*/  LEA.HI.X R5, R19, UR7, R20, 0x2, P3 ;  /* 0x0000000713057c11 */ /* 0x000fe200098f1414 */
[----:B------:R-:W2:Y:S04]  /*05c0*/  @P5 LDG.E.EL R13, desc[UR4][R2.64+0x8] ;  /* 0x00000804020d5981 */ /* 0x000ea8000c2e1900 */
[----:B------:R1:W3:Y:S01]  /*05d0*/  @P4 LDG.E.EL R12, desc[UR4][R4.64+0x4] ;  /* 0x00000404040c4981 */ /* 0x0002e2000c2e1900 */
[----:B------:R-:W-:-:S04]  /*05e0*/  VIADD R19, R0, 0x1 ;  /* 0x0000000100137836 */ /* 0x000fc80000000000 */
[----:B------:R-:W-:-:S05]  /*05f0*/  IMAD.HI R20, R19, 0x2aaaaaab, RZ ;  /* 0x2aaaaaab13147827 */ /* 0x000fca00078e02ff */
[----:B------:R-:W-:-:S05]  /*0600*/  LEA.HI R20, R20, R20, RZ, 0x1 ;  /* 0x0000001414147211 */ /* 0x000fca00078f08ff */
[----:B------:R-:W-:-:S05]  /*0610*/  IMAD R20, R20, -0x6, R19 ;  /* 0xfffffffa14147824 */ /* 0x000fca00078e0213 */
[C---:B------:R-:W-:Y:S02]  /*0620*/  LEA R19, R20.reuse, 0x7, 0x1 ;  /* 0x0000000714137811 */ /* 0x040fe400078e08ff */
[----:B------:R-:W-:Y:S02]  /*0630*/  PRMT R20, R20, 0x8880, RZ ;  /* 0x0000888014147816 */ /* 0x000fe400000000ff */
[----:B------:R-:W-:-:S03]  /*0640*/  PRMT R21, R19, 0x8880, RZ ;  /* 0x0000888013157816 */ /* 0x000fc600000000ff */
[----:B------:R-:W-:Y:S02]  /*0650*/  IMAD.MOV.U32 R19, RZ, RZ, R20 ;  /* 0x000000ffff137224 */ /* 0x000fe400078e0014 */
[----:B------:R-:W-:Y:S02]  /*0660*/  IMAD.MOV.U32 R20, RZ, RZ, R21 ;  /* 0x000000ffff147224 */ /* 0x000fe400078e0015 */
[----:B------:R-:W-:Y:S02]  /*0670*/  IMAD R19, R19, 0x5556, RZ ;  /* 0x0000555613137824 */ /* 0x000fe400078e02ff */
[----:B-1----:R-:W-:-:S03]  /*0680*/  IMAD R5, R20, 0x2aab, RZ ;  /* 0x00002aab14057824 */ /* 0x002fc600078e02ff */
[----:B------:R-:W-:Y:S02]  /*0690*/  SHF.R.S32.HI R4, RZ, 0x10, R19 ;  /* 0x00000010ff047819 */ /* 0x000fe40000011413 */
[----:B------:R-:W-:Y:S02]  /*06a0*/  SHF.R.S32.HI R5, RZ, 0x10, R5 ;  /* 0x00000010ff057819 */ /* 0x000fe40000011405 */
[----:B------:R-:W-:Y:S02]  /*06b0*/  LOP3.LUT R19, R4, 0xffff, RZ, 0xc0, !PT ;  /* 0x0000ffff04137812 */ /* 0x000fe400078ec0ff */
[----:B------:R-:W-:Y:S02]  /*06c0*/  LOP3.LUT R20, R5, 0xffff, RZ, 0xc0, !PT ;  /* 0x0000ffff05147812 */ /* 0x000fe400078ec0ff */
[----:B------:R-:W-:Y:S02]  /*06d0*/  SHF.R.U32.HI R19, RZ, 0xf, R19 ;  /* 0x0000000fff137819 */ /* 0x000fe40000011613 */
[----:B------:R-:W-:-:S02]  /*06e0*/  SHF.R.U32.HI R20, RZ, 0xf, R20 ;  /* 0x0000000fff147819 */ /* 0x000fc40000011614 */
[----:B------:R-:W-:Y:S02]  /*06f0*/  PRMT R4, R4, 0x5410, R5 ;  /* 0x0000541004047816 */ /* 0x000fe40000000005 */
[----:B------:R-:W-:-:S05]  /*0700*/  PRMT R19, R19, 0x5410, R20 ;  /* 0x0000541013137816 */ /* 0x000fca0000000014 */
[----:B------:R-:W-:-:S05]  /*0710*/  VIADD.16x2 R19, R4, R19 ;  /* 0x0000001304137236 */ /* 0x000fca0000000200 */
[----:B------:R-:W-:-:S04]  /*0720*/  LOP3.LUT R20, R19, 0xffff, RZ, 0xc0, !PT ;  /* 0x0000ffff13147812 */ /* 0x000fc800078ec0ff */
[----:B------:R-:W-:-:S04]  /*0730*/  PRMT R5, R20, 0x8880, RZ ;  /* 0x0000888014057816 */ /* 0x000fc800000000ff */
[----:B------:R-:W-:Y:S02]  /*0740*/  SHF.R.S32.HI R4, RZ, 0x1f, R5 ;  /* 0x0000001fff047819 */ /* 0x000fe40000011405 */
[----:B------:R-:W-:Y:S02]  /*0750*/  IADD3 R23, P3, R5, R6, RZ ;  /* 0x0000000605177210 */ /* 0x000fe40007f7e0ff */
[----:B------:R-:W-:-:S03]  /*0760*/  IADD3 R21, P6, R14, R5, RZ ;  /* 0x000000050e157210 */ /* 0x000fc60007fde0ff */
[C---:B------:R-:W-:Y:S01]  /*0770*/  IMAD.X R24, R4.reuse, 0x1, R10, P3 ;  /* 0x0000000104187824 */ /* 0x040fe200018e060a */
[----:B------:R-:W-:Y:S01]  /*0780*/  FSEL R10, RZ, 1, !P0 ;  /* 0x3f800000ff0a7808 */ /* 0x000fe20004000000 */
[----:B------:R-:W-:Y:S01]  /*0790*/  IMAD.X R22, R4, 0x1, R11, P6 ;  /* 0x0000000104167824 */ /* 0x000fe200030e060b */
[----:B------:R-:W-:Y:S02]  /*07a0*/  LEA R4, P3, R23, UR6, 0x2 ;  /* 0x0000000617047c11 */ /* 0x000fe4000f8610ff */
[----:B------:R-:W-:Y:S02]  /*07b0*/  ISETP.LT.U32.AND P0, PT, R9, R8, !P2 ;  /* 0x000000080900720c */ /* 0x000fe40005701070 */
[----:B------:R-:W1:Y:S01]  /*07c0*/  LDC.64 R8, c[0x0][0x210] ;  /* 0x00008400ff087b82 */ /* 0x000e620000000a00 */
[----:B------:R-:W-:Y:S02]  /*07d0*/  LEA.HI.X R5, R23, UR7, R24, 0x2, P3 ;  /* 0x0000000717057c11 */ /* 0x000fe400098f1418 */
[----:B------:R-:W-:-:S02]  /*07e0*/  ISETP.GE.AND P3, PT, R7, R18, PT ;  /* 0x000000120700720c */ /* 0x000fc40003f66270 */
[----:B------:R-:W-:Y:S02]  /*07f0*/  FSEL R11, RZ, 1, !P1 ;  /* 0x3f800000ff0b7808 */ /* 0x000fe40004800000 */
[----:B------:R-:W-:Y:S02]  /*0800*/  ISETP.LT.AND P1, PT, R17, R16, !P3 ;  /* 0x000000101100720c */ /* 0x000fe40005f21270 */
[C---:B------:R-:W-:Y:S02]  /*0810*/  PRMT R16, R19.reuse, 0x7632, R16 ;  /* 0x0000763213107816 */ /* 0x040fe40000000010 */
[----:B------:R-:W-:Y:S02]  /*0820*/  PRMT R23, R19, 0x8880, RZ ;  /* 0x0000888013177816 */ /* 0x000fe400000000ff */
[----:B------:R-:W-:Y:S02]  /*0830*/  PRMT R19, R15, 0x8880, RZ ;  /* 0x000088800f137816 */ /* 0x000fe400000000ff */
[----:B------:R-:W-:-:S02]  /*0840*/  LEA R6, P6, R21, UR6, 0x2 ;  /* 0x0000000615067c11 */ /* 0x000fc4000f8c10ff */
[----:B------:R-:W-:Y:S01]  /*0850*/  PRMT R15, R20, 0x8880, RZ ;  /* 0x00008880140f7816 */ /* 0x000fe200000000ff */
[----:B------:R-:W-:Y:S01]  /*0860*/  IMAD.IADD R19, R14, 0x1, R19 ;  /* 0x000000010e137824 */ /* 0x000fe200078e0213 */
[----:B------:R-:W-:Y:S02]  /*0870*/  LEA.HI.X R7, R21, UR7, R22, 0x2, P6 ;  /* 0x0000000715077c11 */ /* 0x000fe4000b0f1416 */
[C---:B------:R-:W-:Y:S01]  /*0880*/  PRMT R20, R16.reuse, 0x8880, RZ ;  /* 0x0000888010147816 */ /* 0x040fe200000000ff */
[C---:B------:R-:W-:Y:S01]  /*0890*/  IMAD.IADD R21, R15.reuse, 0x1, R14 ;  /* 0x000000010f157824 */ /* 0x040fe200078e020e */
[----:B------:R-:W-:Y:S01]  /*08a0*/  LOP3.LUT R17, R16, 0xff, RZ, 0xc0, !PT ;  /* 0x000000ff10117812 */ /* 0x000fe200078ec0ff */
[----:B------:R-:W-:Y:S01]  /*08b0*/  VIADD R18, R15, 0x1 ;  /* 0x000000010f127836 */ /* 0x000fe20000000000 */
[----:B------:R-:W-:Y:S02]  /*08c0*/  FSEL R15, RZ, 1, !P1 ;  /* 0x3f800000ff0f7808 */ /* 0x000fe40004800000 */
[----:B------:R-:W-:-:S02]  /*08d0*/  ISETP.LT.AND P1, PT, R0, 0x4800, P1 ;  /* 0x000048000000780c */ /* 0x000fc40000f21270 */
[-C--:B------:R-:W-:Y:S02]  /*08e0*/  ISETP.LT.U32.AND P6, PT, R18, R17.reuse, !P3 ;  /* 0x000000111200720c */ /* 0x080fe40005fc1070 */
[----:B------:R-:W-:Y:S02]  /*08f0*/  FSEL R25, RZ, 1, !P0 ;  /* 0x3f800000ff197808 */ /* 0x000fe40004000000 */
[----:B------:R-:W-:Y:S01]  /*0900*/  ISETP.LT.AND P0, PT, R0, 0x4800, P0 ;  /* 0x000048000000780c */ /* 0x000fe20000701270 */
[----:B------:R-:W-:Y:S01]  /*0910*/  IMAD.MOV.U32 R22, RZ, RZ, RZ ;  /* 0x000000ffff167224 */ /* 0x000fe200078e00ff */
[----:B--2---:R-:W-:Y:S02]  /*0920*/  SEL R14, R13, RZ, P5 ;  /* 0x000000ff0d0e7207 */ /* 0x004fe40002800000 */
[-C--:B------:R-:W-:Y:S02]  /*0930*/  ISETP.LT.AND P5, PT, R23, R20.reuse, !P2 ;  /* 0x000000141700720c */ /* 0x080fe400057a1270 */
[----:B------:R-:W-:Y:S01]  /*0940*/  ISETP.LT.U32.AND P2, PT, R18, R17, !P2 ;  /* 0x000000111200720c */ /* 0x000fe20005741070 */
[----:B------:R-:W-:Y:S01]  /*0950*/  IMAD.MOV.U32 R17, RZ, RZ, RZ ;  /* 0x000000ffff117224 */ /* 0x000fe200078e00ff */
[----:B---3--:R-:W-:Y:S01]  /*0960*/  SEL R16, R12, RZ, P4 ;  /* 0x000000ff0c107207 */ /* 0x008fe20002000000 */
[----:B-1----:R-:W-:Y:S01]  /*0970*/  IMAD.WIDE R12, R19, 0x4, R8 ;  /* 0x00000004130c7825 */ /* 0x002fe200078e0208 */
[----:B------:R-:W-:-:S02]  /*0980*/  ISETP.LT.AND P4, PT, R23, R20, !P3 ;  /* 0x000000141700720c */ /* 0x000fc40005f81270 */
[----:B------:R-:W-:Y:S01]  /*0990*/  FSEL R19, RZ, 1, !P6 ;  /* 0x3f800000ff137808 */ /* 0x000fe20007000000 */
[----:B------:R-:W-:Y:S01]  /*09a0*/  IMAD.WIDE R8, R21, 0x4, R8 ;  /* 0x0000000415087825 */ /* 0x000fe200078e0208 */
[----:B------:R-:W-:Y:S01]  /*09b0*/  FSEL R18, RZ, 1, !P4 ;  /* 0x3f800000ff127808 */ /* 0x000fe20006000000 */
[----:B------:R1:W2:Y:S01]  /*09c0*/  @P1 LDG.E.EL R17, desc[UR4][R12.64] ;  /* 0x000000040c111981 */ /* 0x0002a2000c2e1900 */
[C---:B------:R-:W-:Y:S02]  /*09d0*/  ISETP.LT.AND P3, PT, R0.reuse, 0x4800, P4 ;  /* 0x000048000000780c */ /* 0x040fe40002761270 */
[C---:B------:R-:W-:Y:S02]  /*09e0*/  ISETP.LT.AND P4, PT, R0.reuse, 0x4800, P6 ;  /* 0x000048000000780c */ /* 0x040fe40003781270 */
[----:B------:R-:W-:Y:S02]  /*09f0*/  ISETP.LT.AND P6, PT, R0, 0x4800, P5 ;  /* 0x000048000000780c */ /* 0x000fe40002fc1270 */
[----:B------:R-:W-:-:S02]  /*0a00*/  CS2R R20, SRZ ;  /* 0x0000000000147805 */ /* 0x000fc4000001ff00 */
[----:B------:R-:W-:Y:S02]  /*0a10*/  FSEL R23, RZ, 1, !P5 ;  /* 0x3f800000ff177808 */ /* 0x000fe40006800000 */
[----:B------:R-:W-:Y:S02]  /*0a20*/  ISETP.LT.AND P5, PT, R0, 0x4800, P2 ;  /* 0x000048000000780c */ /* 0x000fe400017a1270 */
[----:B-1----:R-:W-:Y:S01]  /*0a30*/  CS2R R12, SRZ ;  /* 0x00000000000c7805 */ /* 0x002fe2000001ff00 */
[----:B------:R1:W3:Y:S04]  /*0a40*/  @P3 LDG.E.EL R21, desc[UR4][R8.64] ;  /* 0x0000000408153981 */ /* 0x0002e8000c2e1900 */
[----:B------:R-:W4:Y:S04]  /*0a50*/  @P4 LDG.E.EL R20, desc[UR4][R4.64+0x4] ;  /* 0x0000040404144981 */ /* 0x000f28000c2e1900 */
[----:B------:R-:W5:Y:S04]  /*0a60*/  @P6 LDG.E.EL R22, desc[UR4][R6.64+0x8] ;  /* 0x0000080406166981 */ /* 0x000f68000c2e1900 */
[----:B------:R1:W5:Y:S04]  /*0a70*/  @P0 LDG.E.EL R13, desc[UR4][R2.64+0xc] ;  /* 0x00000c04020d0981 */ /* 0x000368000c2e1900 */
[----:B------:R-:W5:Y:S01]  /*0a80*/  @P5 LDG.E.EL R12, desc[UR4][R6.64+0xc] ;  /* 0x00000c04060c5981 */ /* 0x000f62000c2e1900 */
[----:B------:R-:W-:Y:S01]  /*0a90*/  FADD R18, R18, R19 ;  /* 0x0000001312127221 */ /* 0x000fe20000000000 */
[----:B------:R-:W-:Y:S01]  /*0aa0*/  FADD R10, R15, R10 ;  /* 0x0000000a0f0a7221 */ /* 0x000fe20000000000 */
[----:B-1----:R-:W-:-:S02]  /*0ab0*/  FSEL R9, RZ, 1, !P2 ;  /* 0x3f800000ff097808 */ /* 0x002fc40005000000 */
[----:B------:R-:W-:Y:S01]  /*0ac0*/  FADD R18, R18, R23 ;  /* 0x0000001712127221 */ /* 0x000fe20000000000 */
[----:B------:R-:W-:Y:S01]  /*0ad0*/  FADD R10, R10, R11 ;  /* 0x0000000b0a0a7221 */ /* 0x000fe20000000000 */
[----:B0-----:R-:W0:Y:S02]  /*0ae0*/  LDC.64 R2, c[0x0][0x218] ;  /* 0x00008600ff027b82 */ /* 0x001e240000000a00 */
[----:B------:R-:W-:Y:S01]  /*0af0*/  FADD R9, R18, R9 ;  /* 0x0000000912097221 */ /* 0x000fe20000000000 */
[----:B------:R-:W-:-:S05]  /*0b00*/  FADD R10, R10, R25 ;  /* 0x000000190a0a7221 */ /* 0x000fca0000000000 */
[----:B------:R-:W-:-:S13]  /*0b10*/  FSETP.GEU.AND P2, PT, R10, 1.175494350822287508e-38, PT ;  /* 0x008000000a00780b */ /* 0x000fda0003f4e000 */
[----:B------:R-:W-:-:S04]  /*0b20*/  @!P2 FMUL R10, R10, 16777216 ;  /* 0x4b8000000a0aa820 */ /* 0x000fc80000400000 */
[----:B------:R-:W1:Y:S01]  /*0b30*/  MUFU.RCP R5, R10 ;  /* 0x0000000a00057308 */ /* 0x000e620000001000 */
[----:B0-----:R-:W-:Y:S01]  /*0b40*/  IMAD.WIDE R2, R0, 0x4, R2 ;  /* 0x0000000400027825 */ /* 0x001fe200078e0202 */
[----:B--2---:R-:W-:Y:S02]  /*0b50*/  SEL R17, R17, RZ, P1 ;  /* 0x000000ff11117207 */ /* 0x004fe40000800000 */
[----:B------:R-:W-:-:S03]  /*0b60*/  FSETP.GEU.AND P1, PT, R9, 1.175494350822287508e-38, PT ;  /* 0x008000000900780b */ /* 0x000fc60003f2e000 */
[----:B------:R-:W-:Y:S01]  /*0b70*/  FADD R17, R17, R16 ;  /* 0x0000001011117221 */ /* 0x000fe20000000000 */
[----:B---3--:R-:W-:-:S09]  /*0b80*/  SEL R21, R21, RZ, P3 ;  /* 0x000000ff15157207 */ /* 0x008fd20001800000 */
[----:B------:R-:W-:Y:S01]  /*0b90*/  @!P1 FMUL R9, R9, 16777216 ;  /* 0x4b80000009099820 */ /* 0x000fe20000400000 */
[----:B----4-:R-:W-:Y:S02]  /*0ba0*/  SEL R20, R20, RZ, P4 ;  /* 0x000000ff14147207 */ /* 0x010fe40002000000 */
[----:B-----5:R-:W-:-:S03]  /*0bb0*/  SEL R22, R22, RZ, P6 ;  /* 0x000000ff16167207 */ /* 0x020fc60003000000 */
[----:B------:R-:W-:Y:S01]  /*0bc0*/  FADD R21, R21, R20 ;  /* 0x0000001415157221 */ /* 0x000fe20000000000 */
[----:B------:R-:W0:Y:S01]  /*0bd0*/  MUFU.RCP R9, R9 ;  /* 0x0000000900097308 */ /* 0x000e220000001000 */
[----:B------:R-:W-:Y:S02]  /*0be0*/  SEL R13, R13, RZ, P0 ;  /* 0x000000ff0d0d7207 */ /* 0x000fe40000000000 */
[----:B------:R-:W-:Y:S01]  /*0bf0*/  ISETP.GE.AND P0, PT, R0, 0x4800, PT ;  /* 0x000048000000780c */ /* 0x000fe20003f06270 */
[----:B------:R-:W-:Y:S01]  /*0c00*/  FADD R14, R17, R14 ;  /* 0x0000000e110e7221 */ /* 0x000fe20000000000 */
[----:B------:R-:W-:Y:S01]  /*0c10*/  SEL R12, R12, RZ, P5 ;  /* 0x000000ff0c0c7207 */ /* 0x000fe20002800000 */
[----:B------:R-:W-:Y:S02]  /*0c20*/  FADD R21, R21, R22 ;  /* 0x0000001615157221 */ /* 0x000fe40000000000 */
[----:B------:R-:W-:Y:S02]  /*0c30*/  FADD R4, R14, R13 ;  /* 0x0000000d0e047221 */ /* 0x000fe40000000000 */
[----:B------:R-:W-:-:S02]  /*0c40*/  FADD R12, R21, R12 ;  /* 0x0000000c150c7221 */ /* 0x000fc40000000000 */
[----:B------:R-:W-:Y:S02]  /*0c50*/  @!P2 FMUL R4, R4, 16777216 ;  /* 0x4b8000000404a820 */ /* 0x000fe40000400000 */
[----:B------:R-:W-:Y:S02]  /*0c60*/  @!P1 FMUL R12, R12, 16777216 ;  /* 0x4b8000000c0c9820 */ /* 0x000fe40000400000 */
[----:B-1----:R-:W-:Y:S02]  /*0c70*/  FMUL R4, R5, R4 ;  /* 0x0000000405047220 */ /* 0x002fe40000400000 */
[----:B0-----:R-:W-:Y:S01]  /*0c80*/  FMUL R5, R9, R12 ;  /* 0x0000000c09057220 */ /* 0x001fe20000400000 */
[----:B------:R-:W-:Y:S06]  /*0c90*/  @P0 EXIT ;  /* 0x000000000000094d */ /* 0x000fec0003800000 */
[----:B------:R-:W-:Y:S01]  /*0ca0*/  STG.E.64 desc[UR4][R2.64], R4 ;  /* 0x0000000402007986 */ /* 0x000fe2000c101b04 */
[----:B------:R-:W-:Y:S05]  /*0cb0*/  EXIT ;  /* 0x000000000000794d */ /* 0x000fea0003800000 */
.L_x_0:
[----:B------:R-:W-:-:S00]  /*0cc0*/  BRA `(.L_x_0) ;  /* 0xfffffffc00fc7947 */ /* 0x000fc0000383ffff */
[----:B------:R-:W-:-:S00]  /*0cd0*/  NOP ;  /* 0x0000000000007918 */ /* 0x000fc00000000000 */
        /* <DEDUP_REMOVED lines=10> */
.L_x_1:


//--------------------- .nv.constant0.triton_poi_fused__adaptive_avg_pool2d_34 --------------------------
	.section	.nv.constant0.triton_poi_fused__adaptive_avg_pool2d_34,"a",@progbits
	.sectionflags	@""
	.align	4
.nv.constant0.triton_poi_fused__adaptive_avg_pool2d_34:
	.zero		548
